//
// Generated by NVIDIA NVVM Compiler
//
// Compiler Build ID: CL-36424714
// Cuda compilation tools, release 13.0, V13.0.88
// Based on NVVM 20.0.0
//

.version 9.0
.target sm_100
.address_size 64

	// .globl	kernel

.visible .entry kernel(
	.param .u64 .ptr .align 1 kernel_param_0
)
{
	.reg .pred 	%p<4>;
	.reg .b32 	%r<5>;
	.reg .b32 	%f<24>;
	.reg .b64 	%rd<5>;

	ld.param.u64 	%rd1, [kernel_param_0];
	cvta.to.global.u64 	%rd2, %rd1;
	mov.u32 	%r1, %tid.x;
	mov.u32 	%r2, %ctaid.x;
	mov.u32 	%r3, %ntid.x;
	mad.lo.s32 	%r4, %r2, %r3, %r1;
	cvt.rn.f32.u32 	%f1, %r4;
	abs.f32 	%f2, %f1;
	setp.gt.f32 	%p1, %f2, 0f40000000;
	max.f32 	%f3, %f2, 0f40000000;
	selp.f32 	%f4, 0f40000000, %f2, %p1;
	div.rn.f32 	%f5, %f4, %f3;
	mul.f32 	%f6, %f5, %f5;
	fma.rn.f32 	%f7, %f6, 0f3B33710B, 0fBC807748;
	fma.rn.f32 	%f8, %f7, %f6, 0f3D2CDAB2;
	fma.rn.f32 	%f9, %f8, %f6, 0fBD992D10;
	fma.rn.f32 	%f10, %f9, %f6, 0f3DD9EA6C;
	fma.rn.f32 	%f11, %f10, %f6, 0fBE117CB1;
	fma.rn.f32 	%f12, %f11, %f6, 0f3E4CBCE0;
	fma.rn.f32 	%f13, %f12, %f6, 0fBEAAAA7D;
	mul.f32 	%f14, %f6, %f13;
	fma.rn.f32 	%f15, %f14, %f5, %f5;
	neg.f32 	%f16, %f15;
	fma.rn.f32 	%f17, 0f3F6EE581, 0f3FD774EB, %f16;
	selp.f32 	%f18, %f17, %f15, %p1;
	setp.eq.f32 	%p2, %f2, 0f40000000;
	add.f32 	%f19, %f2, 0f40000000;
	abs.f32 	%f20, %f19;
	setp.nan.f32 	%p3, %f20, %f20;
	abs.f32 	%f21, %f18;
	selp.f32 	%f22, 0f3F490FDB, %f21, %p2;
	selp.f32 	%f23, %f19, %f22, %p3;
	mul.wide.u32 	%rd3, %r4, 4;
	add.s64 	%rd4, %rd2, %rd3;
	st.global.f32 	[%rd4], %f23;
	ret;

}


// ===== COMPILED SASS (sm_100) =====

	.target	sm_100

	.elftype	@"ET_EXEC"


//--------------------- .note.nv.tkinfo           --------------------------
	.section	.note.nv.tkinfo,"",@"SHT_NOTE"
	.sectionflags	@"SHF_NOTE_NV_TKINFO"
	.tkinfo
        /*0018*/ 	.word	0x00000002
        /*0030*/ 	.string	""
        /*0030*/ 	.string	"ptxas"
        /*0030*/ 	.string	"Cuda compilation tools, release 13.0, V13.0.88"
        /*0030*/ 	.string	"Build cuda_13.0.r13.0/compiler.36424714_0"
        /*0030*/ 	.string	"-arch sm_100 -m 64 "



//--------------------- .note.nv.cuinfo           --------------------------
	.section	.note.nv.cuinfo,"",@"SHT_NOTE"
	.sectionflags	@"SHF_NOTE_NV_CUINFO"
        /*0018*/ 	.short	0x0002
        /*001a*/ 	.short	0x0064
        /*001c*/ 	.short	0x0082
	.zero		2


//--------------------- .nv.info                  --------------------------
	.section	.nv.info,"",@"SHT_CUDA_INFO"
	.align	4


	//----- nvinfo : EIATTR_REGCOUNT
	.align		4
        /*0000*/ 	.byte	0x04, 0x2f
        /*0002*/ 	.short	(.L_1 - .L_0)
	.align		4
.L_0:
        /*0004*/ 	.word	index@(kernel)
        /*0008*/ 	.word	0x00000010


	//----- nvinfo : EIATTR_FRAME_SIZE
	.align		4
.L_1:
        /*000c*/ 	.byte	0x04, 0x11
        /*000e*/ 	.short	(.L_3 - .L_2)
	.align		4
.L_2:
        /*0010*/ 	.word	index@($__internal_0_$__cuda_sm3x_div_rn_noftz_f32_slowpath)
        /*0014*/ 	.word	0x00000000


	//----- nvinfo : EIATTR_FRAME_SIZE
	.align		4
.L_3:
        /*0018*/ 	.byte	0x04, 0x11
        /*001a*/ 	.short	(.L_5 - .L_4)
	.align		4
.L_4:
        /*001c*/ 	.word	index@(kernel)
        /*0020*/ 	.word	0x00000000


	//----- nvinfo : EIATTR_MIN_STACK_SIZE
	.align		4
.L_5:
        /*0024*/ 	.byte	0x04, 0x12
        /*0026*/ 	.short	(.L_7 - .L_6)
	.align		4
.L_6:
        /*0028*/ 	.word	index@(kernel)
        /*002c*/ 	.word	0x00000000
.L_7:


//--------------------- .nv.compat                --------------------------
	.section	.nv.compat,"",@"SHT_CUDA_COMPAT_INFO"
	.align	4
        /*0000*/ 	.byte	0x02, 0x09, 0x00, 0x00, 0x02, 0x02, 0x01, 0x00, 0x02, 0x05, 0x05, 0x00, 0x03, 0x07, 0x01, 0x01
        /*0010*/ 	.byte	0x02, 0x03, 0x00, 0x00, 0x02, 0x06, 0x01, 0x00, 0x04, 0x0b, 0x08, 0x00, 0x01, 0x00, 0x00, 0x00
        /*0020*/ 	.byte	0x00, 0x00, 0x00, 0x00


//--------------------- .nv.info.kernel           --------------------------
	.section	.nv.info.kernel,"",@"SHT_CUDA_INFO"
	.sectionflags	@""
	.align	4


	//----- nvinfo : EIATTR_CUDA_API_VERSION
	.align		4
        /*0000*/ 	.byte	0x04, 0x37
        /*0002*/ 	.short	(.L_9 - .L_8)
.L_8:
        /*0004*/ 	.word	0x00000082


	//----- nvinfo : EIATTR_KPARAM_INFO
	.align		4
.L_9:
        /*0008*/ 	.byte	0x04, 0x17
        /*000a*/ 	.short	(.L_11 - .L_10)
.L_10:
        /*000c*/ 	.word	0x00000000
        /*0010*/ 	.short	0x0000
        /*0012*/ 	.short	0x0000
        /*0014*/ 	.byte	0x00, 0xf5, 0x21, 0x00


	//----- nvinfo : EIATTR_SPARSE_MMA_MASK
	.align		4
.L_11:
        /*0018*/ 	.byte	0x03, 0x50
        /*001a*/ 	.short	0x0000


	//----- nvinfo : EIATTR_MAXREG_COUNT
	.align		4
        /*001c*/ 	.byte	0x03, 0x1b
        /*001e*/ 	.short	0x00ff


	//----- nvinfo : EIATTR_MERCURY_ISA_VERSION
	.align		4
        /*0020*/ 	.byte	0x03, 0x5f
        /*0022*/ 	.short	0x0101


	//----- nvinfo : EIATTR_VRC_CTA_INIT_COUNT
	.align		4
        /*0024*/ 	.byte	0x02, 0x4a
	.zero		1
	.zero		1


	//----- nvinfo : EIATTR_EXIT_INSTR_OFFSETS
	.align		4
        /*0028*/ 	.byte	0x04, 0x1c
        /*002a*/ 	.short	(.L_13 - .L_12)


	//   ....[0]....
.L_12:
        /*002c*/ 	.word	0x000002b0


	//----- nvinfo : EIATTR_CRS_STACK_SIZE
	.align		4
.L_13:
        /*0030*/ 	.byte	0x04, 0x1e
        /*0032*/ 	.short	(.L_15 - .L_14)
.L_14:
        /*0034*/ 	.word	0x00000000


	//----- nvinfo : EIATTR_CBANK_PARAM_SIZE
	.align		4
.L_15:
        /*0038*/ 	.byte	0x03, 0x19
        /*003a*/ 	.short	0x0008


	//----- nvinfo : EIATTR_PARAM_CBANK
	.align		4
        /*003c*/ 	.byte	0x04, 0x0a
        /*003e*/ 	.short	(.L_17 - .L_16)
	.align		4
.L_16:
        /*0040*/ 	.word	index@(.nv.constant0.kernel)
        /*0044*/ 	.short	0x0380
        /*0046*/ 	.short	0x0008


	//----- nvinfo : EIATTR_SW_WAR
	.align		4
.L_17:
        /*0048*/ 	.byte	0x04, 0x36
        /*004a*/ 	.short	(.L_19 - .L_18)
.L_18:
        /*004c*/ 	.word	0x00000008
.L_19:


//--------------------- .nv.callgraph             --------------------------
	.section	.nv.callgraph,"",@"SHT_CUDA_CALLGRAPH"
	.align	4
	.sectionentsize	8
	.align		4
        /*0000*/ 	.word	0x00000000
	.align		4
        /*0004*/ 	.word	0xffffffff
	.align		4
        /*0008*/ 	.word	0x00000000
	.align		4
        /*000c*/ 	.word	0xfffffffe
	.align		4
        /*0010*/ 	.word	0x00000000
	.align		4
        /*0014*/ 	.word	0xfffffffd
	.align		4
        /*0018*/ 	.word	0x00000000
	.align		4
        /*001c*/ 	.word	0xfffffffc


//--------------------- .text.kernel              --------------------------
	.section	.text.kernel,"ax",@progbits
	.align	128
        .global         kernel
        .type           kernel,@function
        .size           kernel,(.L_x_14 - kernel)
        .other          kernel,@"STO_CUDA_ENTRY STV_DEFAULT"
kernel:
.text.kernel:
[----:B------:R-:W-:Y:S01]  /*0000*/  LDC R1, c[0x0][0x37c] ;  /* 0x0000df00ff017b82 */ /* 0x000fe20000000800 */
[----:B------:R-:W0:Y:S07]  /*0010*/  S2R R2, SR_TID.X ;  /* 0x0000000000027919 */ /* 0x000e2e0000002100 */
[----:B------:R-:W0:Y:S01]  /*0020*/  S2UR UR4, SR_CTAID.X ;  /* 0x00000000000479c3 */ /* 0x000e220000002500 */
[----:B------:R-:W-:Y:S07]  /*0030*/  BSSY.RECONVERGENT B0, `(.L_x_0) ;  /* 0x0000013000007945 */ /* 0x000fee0003800200 */
[----:B------:R-:W0:Y:S02]  /*0040*/  LDC R3, c[0x0][0x360] ;  /* 0x0000d800ff037b82 */ /* 0x000e240000000800 */
[----:B0-----:R-:W-:Y:S01]  /*0050*/  IMAD R2, R3, UR4, R2 ;  /* 0x0000000403027c24 */ /* 0x001fe2000f8e0202 */
[----:B------:R-:W0:Y:S04]  /*0060*/  LDCU.64 UR4, c[0x0][0x358] ;  /* 0x00006b00ff0477ac */ /* 0x000e280008000a00 */
[----:B------:R-:W-:-:S04]  /*0070*/  I2FP.F32.U32 R7, R2 ;  /* 0x0000000200077245 */ /* 0x000fc80000201000 */
[C---:B------:R-:W-:Y:S02]  /*0080*/  FMNMX R3, |R7|.reuse, 2, !PT ;  /* 0x4000000007037809 */ /* 0x040fe40007800200 */
[C---:B------:R-:W-:Y:S02]  /*0090*/  FSETP.GT.AND P2, PT, |R7|.reuse, 2, PT ;  /* 0x400000000700780b */ /* 0x040fe40003f44200 */
[----:B------:R-:W1:Y:S02]  /*00a0*/  MUFU.RCP R4, R3 ;  /* 0x0000000300047308 */ /* 0x000e640000001000 */
[----:B------:R-:W-:-:S06]  /*00b0*/  FSEL R0, |R7|, 2, !P2 ;  /* 0x4000000007007808 */ /* 0x000fcc0005000200 */
[----:B------:R-:W2:Y:S01]  /*00c0*/  FCHK P0, R0, R3 ;  /* 0x0000000300007302 */ /* 0x000ea20000000000 */
[----:B-1----:R-:W-:-:S04]  /*00d0*/  FFMA R5, -R3, R4, 1 ;  /* 0x3f80000003057423 */ /* 0x002fc80000000104 */
[----:B------:R-:W-:-:S04]  /*00e0*/  FFMA R5, R4, R5, R4 ;  /* 0x0000000504057223 */ /* 0x000fc80000000004 */
[----:B------:R-:W-:-:S04]  /*00f0*/  FFMA R4, R0, R5, RZ ;  /* 0x0000000500047223 */ /* 0x000fc800000000ff */
[----:B------:R-:W-:-:S04]  /*0100*/  FFMA R6, -R3, R4, R0 ;  /* 0x0000000403067223 */ /* 0x000fc80000000100 */
[----:B------:R-:W-:Y:S01]  /*0110*/  FFMA R6, R5, R6, R4 ;  /* 0x0000000605067223 */ /* 0x000fe20000000004 */
[----:B0-2---:R-:W-:Y:S06]  /*0120*/  @!P0 BRA `(.L_x_1) ;  /* 0x00000000000c8947 */ /* 0x005fec0003800000 */
[----:B------:R-:W-:-:S07]  /*0130*/  MOV R4, 0x150 ;  /* 0x0000015000047802 */ /* 0x000fce0000000f00 */
[----:B------:R-:W-:Y:S05]  /*0140*/  CALL.REL.NOINC `($__internal_0_$__cuda_sm3x_div_rn_noftz_f32_slowpath) ;  /* 0x00000000005c7944 */ /* 0x000fea0003c00000 */
[----:B------:R-:W-:-:S07]  /*0150*/  IMAD.MOV.U32 R6, RZ, RZ, R0 ;  /* 0x000000ffff067224 */ /* 0x000fce00078e0000 */
.L_x_1:
[----:B------:R-:W-:Y:S05]  /*0160*/  BSYNC.RECONVERGENT B0 ;  /* 0x0000000000007941 */ /* 0x000fea0003800200 */
.L_x_0:
[----:B------:R-:W-:Y:S02]  /*0170*/  IMAD.MOV.U32 R3, RZ, RZ, 0x3b33710b ;  /* 0x3b33710bff037424 */ /* 0x000fe400078e00ff */
[----:B------:R-:W-:Y:S01]  /*0180*/  FMUL R0, R6, R6 ;  /* 0x0000000606007220 */ /* 0x000fe20000400000 */
[----:B------:R-:W0:Y:S01]  /*0190*/  LDC.64 R4, c[0x0][0x380] ;  /* 0x0000e000ff047b82 */ /* 0x000e220000000a00 */
[C---:B------:R-:W-:Y:S01]  /*01a0*/  FADD R9, |R7|.reuse, 2 ;  /* 0x4000000007097421 */ /* 0x040fe20000000200 */
[----:B------:R-:W-:Y:S02]  /*01b0*/  IMAD.MOV.U32 R11, RZ, RZ, 0x3f6ee581 ;  /* 0x3f6ee581ff0b7424 */ /* 0x000fe400078e00ff */
[C---:B------:R-:W-:Y:S01]  /*01c0*/  FFMA R3, R0.reuse, R3, -0.015681877732276916504 ;  /* 0xbc80774800037423 */ /* 0x040fe20000000003 */
[----:B------:R-:W-:Y:S02]  /*01d0*/  FSETP.NEU.AND P1, PT, |R7|, 2, PT ;  /* 0x400000000700780b */ /* 0x000fe40003f2d200 */
[----:B------:R-:W-:Y:S01]  /*01e0*/  FSETP.NAN.AND P0, PT, R9, R9, PT ;  /* 0x000000090900720b */ /* 0x000fe20003f08000 */
[----:B------:R-:W-:-:S04]  /*01f0*/  FFMA R3, R0, R3, 0.042200751602649688721 ;  /* 0x3d2cdab200037423 */ /* 0x000fc80000000003 */
[----:B------:R-:W-:-:S04]  /*0200*/  FFMA R3, R0, R3, -0.074792981147766113281 ;  /* 0xbd992d1000037423 */ /* 0x000fc80000000003 */
[----:B------:R-:W-:-:S04]  /*0210*/  FFMA R3, R0, R3, 0.10640415549278259277 ;  /* 0x3dd9ea6c00037423 */ /* 0x000fc80000000003 */
[----:B------:R-:W-:-:S04]  /*0220*/  FFMA R3, R0, R3, -0.14207722246646881104 ;  /* 0xbe117cb100037423 */ /* 0x000fc80000000003 */
[----:B------:R-:W-:-:S04]  /*0230*/  FFMA R3, R0, R3, 0.19993925094604492188 ;  /* 0x3e4cbce000037423 */ /* 0x000fc80000000003 */
[----:B------:R-:W-:-:S04]  /*0240*/  FFMA R3, R0, R3, -0.33333197236061096191 ;  /* 0xbeaaaa7d00037423 */ /* 0x000fc80000000003 */
[----:B------:R-:W-:-:S04]  /*0250*/  FMUL R3, R0, R3 ;  /* 0x0000000300037220 */ /* 0x000fc80000400000 */
[----:B------:R-:W-:Y:S01]  /*0260*/  FFMA R6, R3, R6, R6 ;  /* 0x0000000603067223 */ /* 0x000fe20000000006 */
[----:B0-----:R-:W-:-:S04]  /*0270*/  IMAD.WIDE.U32 R2, R2, 0x4, R4 ;  /* 0x0000000402027825 */ /* 0x001fc800078e0004 */
[----:B------:R-:W-:-:S05]  /*0280*/  @P2 FFMA R6, R11, 1.6832555532455444336, -R6 ;  /* 0x3fd774eb0b062823 */ /* 0x000fca0000000806 */
[----:B------:R-:W-:-:S05]  /*0290*/  @!P0 FSEL R9, |R6|, 0.78539818525314331055, P1 ;  /* 0x3f490fdb06098808 */ /* 0x000fca0000800200 */
[----:B------:R-:W-:Y:S01]  /*02a0*/  STG.E desc[UR4][R2.64], R9 ;  /* 0x0000000902007986 */ /* 0x000fe2000c101904 */
[----:B------:R-:W-:Y:S05]  /*02b0*/  EXIT ;  /* 0x000000000000794d */ /* 0x000fea0003800000 */
        .weak           $__internal_0_$__cuda_sm3x_div_rn_noftz_f32_slowpath
        .type           $__internal_0_$__cuda_sm3x_div_rn_noftz_f32_slowpath,@function
        .size           $__internal_0_$__cuda_sm3x_div_rn_noftz_f32_slowpath,(.L_x_14 - $__internal_0_$__cuda_sm3x_div_rn_noftz_f32_slowpath)
$__internal_0_$__cuda_sm3x_div_rn_noftz_f32_slowpath:
[--C-:B------:R-:W-:Y:S01]  /*02c0*/  SHF.R.U32.HI R6, RZ, 0x17, R3.reuse ;  /* 0x00000017ff067819 */ /* 0x100fe20000011603 */
[----:B------:R-:W-:Y:S01]  /*02d0*/  BSSY.RECONVERGENT B1, `(.L_x_2) ;  /* 0x0000064000017945 */ /* 0x000fe20003800200 */
[--C-:B------:R-:W-:Y:S01]  /*02e0*/  SHF.R.U32.HI R5, RZ, 0x17, R0.reuse ;  /* 0x00000017ff057819 */ /* 0x100fe20000011600 */
[----:B------:R-:W-:Y:S01]  /*02f0*/  IMAD.MOV.U32 R8, RZ, RZ, R0 ;  /* 0x000000ffff087224 */ /* 0x000fe200078e0000 */
[----:B------:R-:W-:Y:S01]  /*0300*/  LOP3.LUT R6, R6, 0xff, RZ, 0xc0, !PT ;  /* 0x000000ff06067812 */ /* 0x000fe200078ec0ff */
[----:B------:R-:W-:Y:S01]  /*0310*/  IMAD.MOV.U32 R9, RZ, RZ, R3 ;  /* 0x000000ffff097224 */ /* 0x000fe200078e0003 */
[----:B------:R-:W-:-:S03]  /*0320*/  LOP3.LUT R5, R5, 0xff, RZ, 0xc0, !PT ;  /* 0x000000ff05057812 */ /* 0x000fc600078ec0ff */
[----:B------:R-:W-:Y:S02]  /*0330*/  VIADD R12, R6, 0xffffffff ;  /* 0xffffffff060c7836 */ /* 0x000fe40000000000 */
[----:B------:R-:W-:-:S03]  /*0340*/  VIADD R11, R5, 0xffffffff ;  /* 0xffffffff050b7836 */ /* 0x000fc60000000000 */
[----:B------:R-:W-:-:S04]  /*0350*/  ISETP.GT.U32.AND P0, PT, R12, 0xfd, PT ;  /* 0x000000fd0c00780c */ /* 0x000fc80003f04070 */
[----:B------:R-:W-:-:S13]  /*0360*/  ISETP.GT.U32.OR P0, PT, R11, 0xfd, P0 ;  /* 0x000000fd0b00780c */ /* 0x000fda0000704470 */
[----:B------:R-:W-:Y:S01]  /*0370*/  @!P0 IMAD.MOV.U32 R10, RZ, RZ, RZ ;  /* 0x000000ffff0a8224 */ /* 0x000fe200078e00ff */
[----:B------:R-:W-:Y:S06]  /*0380*/  @!P0 BRA `(.L_x_3) ;  /* 0x00000000005c8947 */ /* 0x000fec0003800000 */
[----:B------:R-:W-:Y:S02]  /*0390*/  FSETP.GTU.FTZ.AND P0, PT, |R0|, +INF , PT ;  /* 0x7f8000000000780b */ /* 0x000fe40003f1c200 */
[----:B------:R-:W-:-:S04]  /*03a0*/  FSETP.GTU.FTZ.AND P1, PT, |R3|, +INF , PT ;  /* 0x7f8000000300780b */ /* 0x000fc80003f3c200 */
[----:B------:R-:W-:-:S13]  /*03b0*/  PLOP3.LUT P0, PT, P0, P1, PT, 0xf8, 0x8f ;  /* 0x00000000008f781c */ /* 0x000fda0000703f70 */
[----:B------:R-:W-:Y:S05]  /*03c0*/  @P0 BRA `(.L_x_4) ;  /* 0x00000004004c0947 */ /* 0x000fea0003800000 */
[----:B------:R-:W-:-:S13]  /*03d0*/  LOP3.LUT P0, RZ, R9, 0x7fffffff, R8, 0xc8, !PT ;  /* 0x7fffffff09ff7812 */ /* 0x000fda000780c808 */
[----:B------:R-:W-:Y:S05]  /*03e0*/  @!P0 BRA `(.L_x_5) ;  /* 0x00000004003c8947 */ /* 0x000fea0003800000 */
[C---:B------:R-:W-:Y:S02]  /*03f0*/  FSETP.NEU.FTZ.AND P3, PT, |R0|.reuse, +INF , PT ;  /* 0x7f8000000000780b */ /* 0x040fe40003f7d200 */
[----:B------:R-:W-:Y:S02]  /*0400*/  FSETP.NEU.FTZ.AND P1, PT, |R3|, +INF , PT ;  /* 0x7f8000000300780b */ /* 0x000fe40003f3d200 */
[----:B------:R-:W-:-:S11]  /*0410*/  FSETP.NEU.FTZ.AND P0, PT, |R0|, +INF , PT ;  /* 0x7f8000000000780b */ /* 0x000fd60003f1d200 */
[----:B------:R-:W-:Y:S05]  /*0420*/  @!P1 BRA !P3, `(.L_x_5) ;  /* 0x00000004002c9947 */ /* 0x000fea0005800000 */
[----:B------:R-:W-:-:S04]  /*0430*/  LOP3.LUT P3, RZ, R8, 0x7fffffff, RZ, 0xc0, !PT ;  /* 0x7fffffff08ff7812 */ /* 0x000fc8000786c0ff */
[----:B------:R-:W-:-:S13]  /*0440*/  PLOP3.LUT P1, PT, P1, P3, PT, 0x2f, 0xf2 ;  /* 0x0000000000f2781c */ /* 0x000fda0000f26577 */
[----:B------:R-:W-:Y:S05]  /*0450*/  @P1 BRA `(.L_x_6) ;  /* 0x0000000400181947 */ /* 0x000fea0003800000 */
[----:B------:R-:W-:-:S04]  /*0460*/  LOP3.LUT P1, RZ, R9, 0x7fffffff, RZ, 0xc0, !PT ;  /* 0x7fffffff09ff7812 */ /* 0x000fc8000782c0ff */
[----:B------:R-:W-:-:S13]  /*0470*/  PLOP3.LUT P0, PT, P0, P1, PT, 0x2f, 0xf2 ;  /* 0x0000000000f2781c */ /* 0x000fda0000702577 */
[----:B------:R-:W-:Y:S05]  /*0480*/  @P0 BRA `(.L_x_7) ;  /* 0x0000000400000947 */ /* 0x000fea0003800000 */
[----:B------:R-:W-:Y:S02]  /*0490*/  ISETP.GE.AND P0, PT, R11, RZ, PT ;  /* 0x000000ff0b00720c */ /* 0x000fe40003f06270 */
[----:B------:R-:W-:-:S11]  /*04a0*/  ISETP.GE.AND P1, PT, R12, RZ, PT ;  /* 0x000000ff0c00720c */ /* 0x000fd60003f26270 */
[----:B------:R-:W-:Y:S02]  /*04b0*/  @P0 IMAD.MOV.U32 R10, RZ, RZ, RZ ;  /* 0x000000ffff0a0224 */ /* 0x000fe400078e00ff */
[----:B------:R-:W-:Y:S01]  /*04c0*/  @!P0 FFMA R8, R0, 1.84467440737095516160e+19, RZ ;  /* 0x5f80000000088823 */ /* 0x000fe200000000ff */
[----:B------:R-:W-:Y:S02]  /*04d0*/  @!P0 IMAD.MOV.U32 R10, RZ, RZ, -0x40 ;  /* 0xffffffc0ff0a8424 */ /* 0x000fe400078e00ff */
[----:B------:R-:W-:Y:S02]  /*04e0*/  @!P1 FFMA R9, R3, 1.84467440737095516160e+19, RZ ;  /* 0x5f80000003099823 */ /* 0x000fe400000000ff */
[----:B------:R-:W-:-:S07]  /*04f0*/  @!P1 VIADD R10, R10, 0x40 ;  /* 0x000000400a0a9836 */ /* 0x000fce0000000000 */
.L_x_3:
[----:B------:R-:W-:Y:S01]  /*0500*/  LEA R0, R6, 0xc0800000, 0x17 ;  /* 0xc080000006007811 */ /* 0x000fe200078eb8ff */
[----:B------:R-:W-:Y:S01]  /*0510*/  VIADD R5, R5, 0xffffff81 ;  /* 0xffffff8105057836 */ /* 0x000fe20000000000 */
[----:B------:R-:W-:Y:S03]  /*0520*/  BSSY.RECONVERGENT B2, `(.L_x_8) ;  /* 0x0000035000027945 */ /* 0x000fe60003800200 */
[----:B------:R-:W-:Y:S02]  /*0530*/  IMAD.IADD R9, R9, 0x1, -R0 ;  /* 0x0000000109097824 */ /* 0x000fe400078e0a00 */
[C---:B------:R-:W-:Y:S01]  /*0540*/  IMAD R0, R5.reuse, -0x800000, R8 ;  /* 0xff80000005007824 */ /* 0x040fe200078e0208 */
[----:B------:R-:W-:Y:S01]  /*0550*/  IADD3 R5, PT, PT, R5, 0x7f, -R6 ;  /* 0x0000007f05057810 */ /* 0x000fe20007ffe806 */
[----:B------:R-:W0:Y:S01]  /*0560*/  MUFU.RCP R3, R9 ;  /* 0x0000000900037308 */ /* 0x000e220000001000 */
[----:B------:R-:W-:-:S03]  /*0570*/  FADD.FTZ R11, -R9, -RZ ;  /* 0x800000ff090b7221 */ /* 0x000fc60000010100 */
[----:B------:R-:W-:Y:S02]  /*0580*/  IMAD.IADD R5, R5, 0x1, R10 ;  /* 0x0000000105057824 */ /* 0x000fe400078e020a */
[----:B0-----:R-:W-:-:S04]  /*0590*/  FFMA R12, R3, R11, 1 ;  /* 0x3f800000030c7423 */ /* 0x001fc8000000000b */
[----:B------:R-:W-:-:S04]  /*05a0*/  FFMA R12, R3, R12, R3 ;  /* 0x0000000c030c7223 */ /* 0x000fc80000000003 */
[----:B------:R-:W-:-:S04]  /*05b0*/  FFMA R3, R0, R12, RZ ;  /* 0x0000000c00037223 */ /* 0x000fc800000000ff */
[----:B------:R-:W-:-:S04]  /*05c0*/  FFMA R8, R11, R3, R0 ;  /* 0x000000030b087223 */ /* 0x000fc80000000000 */
[----:B------:R-:W-:-:S04]  /*05d0*/  FFMA R13, R12, R8, R3 ;  /* 0x000000080c0d7223 */ /* 0x000fc80000000003 */
[----:B------:R-:W-:-:S04]  /*05e0*/  FFMA R8, R11, R13, R0 ;  /* 0x0000000d0b087223 */ /* 0x000fc80000000000 */
[----:B------:R-:W-:-:S05]  /*05f0*/  FFMA R0, R12, R8, R13 ;  /* 0x000000080c007223 */ /* 0x000fca000000000d */
[----:B------:R-:W-:-:S04]  /*0600*/  SHF.R.U32.HI R3, RZ, 0x17, R0 ;  /* 0x00000017ff037819 */ /* 0x000fc80000011600 */
[----:B------:R-:W-:-:S05]  /*0610*/  LOP3.LUT R3, R3, 0xff, RZ, 0xc0, !PT ;  /* 0x000000ff03037812 */ /* 0x000fca00078ec0ff */
[----:B------:R-:W-:-:S04]  /*0620*/  IMAD.IADD R9, R3, 0x1, R5 ;  /* 0x0000000103097824 */ /* 0x000fc800078e0205 */
[----:B------:R-:W-:-:S05]  /*0630*/  VIADD R3, R9, 0xffffffff ;  /* 0xffffffff09037836 */ /* 0x000fca0000000000 */
[----:B------:R-:W-:-:S13]  /*0640*/  ISETP.GE.U32.AND P0, PT, R3, 0xfe, PT ;  /* 0x000000fe0300780c */ /* 0x000fda0003f06070 */
[----:B------:R-:W-:Y:S05]  /*0650*/  @!P0 BRA `(.L_x_9) ;  /* 0x0000000000808947 */ /* 0x000fea0003800000 */
[----:B------:R-:W-:-:S13]  /*0660*/  ISETP.GT.AND P0, PT, R9, 0xfe, PT ;  /* 0x000000fe0900780c */ /* 0x000fda0003f04270 */
[----:B------:R-:W-:Y:S05]  /*0670*/  @P0 BRA `(.L_x_10) ;  /* 0x00000000006c0947 */ /* 0x000fea0003800000 */
[----:B------:R-:W-:-:S13]  /*0680*/  ISETP.GE.AND P0, PT, R9, 0x1, PT ;  /* 0x000000010900780c */ /* 0x000fda0003f06270 */
[----:B------:R-:W-:Y:S05]  /*0690*/  @P0 BRA `(.L_x_11) ;  /* 0x0000000000740947 */ /* 0x000fea0003800000 */
[----:B------:R-:W-:Y:S02]  /*06a0*/  ISETP.GE.AND P0, PT, R9, -0x18, PT ;  /* 0xffffffe80900780c */ /* 0x000fe40003f06270 */
[----:B------:R-:W-:-:S11]  /*06b0*/  LOP3.LUT R0, R0, 0x80000000, RZ, 0xc0, !PT ;  /* 0x8000000000007812 */ /* 0x000fd600078ec0ff */
[----:B------:R-:W-:Y:S05]  /*06c0*/  @!P0 BRA `(.L_x_11) ;  /* 0x0000000000688947 */ /* 0x000fea0003800000 */
[CCC-:B------:R-:W-:Y:S01]  /*06d0*/  FFMA.RZ R3, R12.reuse, R8.reuse, R13.reuse ;  /* 0x000000080c037223 */ /* 0x1c0fe2000000c00d */
[CCC-:B------:R-:W-:Y:S01]  /*06e0*/  FFMA.RM R6, R12.reuse, R8.reuse, R13.reuse ;  /* 0x000000080c067223 */ /* 0x1c0fe2000000400d */
[C---:B------:R-:W-:Y:S02]  /*06f0*/  ISETP.NE.AND P3, PT, R9.reuse, RZ, PT ;  /* 0x000000ff0900720c */ /* 0x040fe40003f65270 */
[----:B------:R-:W-:Y:S02]  /*0700*/  ISETP.NE.AND P1, PT, R9, RZ, PT ;  /* 0x000000ff0900720c */ /* 0x000fe40003f25270 */
[----:B------:R-:W-:Y:S01]  /*0710*/  LOP3.LUT R5, R3, 0x7fffff, RZ, 0xc0, !PT ;  /* 0x007fffff03057812 */ /* 0x000fe200078ec0ff */
[----:B------:R-:W-:Y:S01]  /*0720*/  FFMA.RP R3, R12, R8, R13 ;  /* 0x000000080c037223 */ /* 0x000fe2000000800d */
[----:B------:R-:W-:Y:S02]  /*0730*/  VIADD R8, R9, 0x20 ;  /* 0x0000002009087836 */ /* 0x000fe40000000000 */
[----:B------:R-:W-:Y:S01]  /*0740*/  LOP3.LUT R5, R5, 0x800000, RZ, 0xfc, !PT ;  /* 0x0080000005057812 */ /* 0x000fe200078efcff */
[----:B------:R-:W-:Y:S01]  /*0750*/  IMAD.MOV R9, RZ, RZ, -R9 ;  /* 0x000000ffff097224 */ /* 0x000fe200078e0a09 */
[----:B------:R-:W-:-:S02]  /*0760*/  FSETP.NEU.FTZ.AND P0, PT, R3, R6, PT ;  /* 0x000000060300720b */ /* 0x000fc40003f1d000 */
[----:B------:R-:W-:Y:S02]  /*0770*/  SHF.L.U32 R8, R5, R8, RZ ;  /* 0x0000000805087219 */ /* 0x000fe400000006ff */
[----:B------:R-:W-:Y:S02]  /*0780*/  SEL R6, R9, RZ, P3 ;  /* 0x000000ff09067207 */ /* 0x000fe40001800000 */
[----:B------:R-:W-:Y:S02]  /*0790*/  ISETP.NE.AND P1, PT, R8, RZ, P1 ;  /* 0x000000ff0800720c */ /* 0x000fe40000f25270 */
[----:B------:R-:W-:Y:S02]  /*07a0*/  SHF.R.U32.HI R6, RZ, R6, R5 ;  /* 0x00000006ff067219 */ /* 0x000fe40000011605 */
[----:B------:R-:W-:Y:S02]  /*07b0*/  PLOP3.LUT P0, PT, P0, P1, PT, 0xf8, 0x8f ;  /* 0x00000000008f781c */ /* 0x000fe40000703f70 */
[----:B------:R-:W-:-:S02]  /*07c0*/  SHF.R.U32.HI R8, RZ, 0x1, R6 ;  /* 0x00000001ff087819 */ /* 0x000fc40000011606 */
[----:B------:R-:W-:-:S04]  /*07d0*/  SEL R3, RZ, 0x1, !P0 ;  /* 0x00000001ff037807 */ /* 0x000fc80004000000 */
[----:B------:R-:W-:-:S04]  /*07e0*/  LOP3.LUT R3, R3, 0x1, R8, 0xf8, !PT ;  /* 0x0000000103037812 */ /* 0x000fc800078ef808 */
[----:B------:R-:W-:-:S05]  /*07f0*/  LOP3.LUT R3, R3, R6, RZ, 0xc0, !PT ;  /* 0x0000000603037212 */ /* 0x000fca00078ec0ff */
[----:B------:R-:W-:-:S05]  /*0800*/  IMAD.IADD R3, R8, 0x1, R3 ;  /* 0x0000000108037824 */ /* 0x000fca00078e0203 */
[----:B------:R-:W-:Y:S01]  /*0810*/  LOP3.LUT R0, R3, R0, RZ, 0xfc, !PT ;  /* 0x0000000003007212 */ /* 0x000fe200078efcff */
[----:B------:R-:W-:Y:S06]  /*0820*/  BRA `(.L_x_11) ;  /* 0x0000000000107947 */ /* 0x000fec0003800000 */
.L_x_10:
[----:B------:R-:W-:-:S04]  /*0830*/  LOP3.LUT R0, R0, 0x80000000, RZ, 0xc0, !PT ;  /* 0x8000000000007812 */ /* 0x000fc800078ec0ff */
[----:B------:R-:W-:Y:S01]  /*0840*/  LOP3.LUT R0, R0, 0x7f800000, RZ, 0xfc, !PT ;  /* 0x7f80000000007812 */ /* 0x000fe200078efcff */
[----:B------:R-:W-:Y:S06]  /*0850*/  BRA `(.L_x_11) ;  /* 0x0000000000047947 */ /* 0x000fec0003800000 */
.L_x_9:
[----:B------:R-:W-:-:S07]  /*0860*/  IMAD R0, R5, 0x800000, R0 ;  /* 0x0080000005007824 */ /* 0x000fce00078e0200 */
.L_x_11:
[----:B------:R-:W-:Y:S05]  /*0870*/  BSYNC.RECONVERGENT B2 ;  /* 0x0000000000027941 */ /* 0x000fea0003800200 */
.L_x_8:
[----:B------:R-:W-:Y:S05]  /*0880*/  BRA `(.L_x_12) ;  /* 0x0000000000207947 */ /* 0x000fea0003800000 */
.L_x_7:
[----:B------:R-:W-:-:S04]  /*0890*/  LOP3.LUT R0, R9, 0x80000000, R8, 0x48, !PT ;  /* 0x8000000009007812 */ /* 0x000fc800078e4808 */
[----:B------:R-:W-:Y:S01]  /*08a0*/  LOP3.LUT R0, R0, 0x7f800000, RZ, 0xfc, !PT ;  /* 0x7f80000000007812 */ /* 0x000fe200078efcff */
[----:B------:R-:W-:Y:S06]  /*08b0*/  BRA `(.L_x_12) ;  /* 0x0000000000147947 */ /* 0x000fec0003800000 */
.L_x_6:
[----:B------:R-:W-:Y:S01]  /*08c0*/  LOP3.LUT R0, R9, 0x80000000, R8, 0x48, !PT ;  /* 0x8000000009007812 */ /* 0x000fe200078e4808 */
[----:B------:R-:W-:Y:S06]  /*08d0*/  BRA `(.L_x_12) ;  /* 0x00000000000c7947 */ /* 0x000fec0003800000 */
.L_x_5:
[----:B------:R-:W0:Y:S01]  /*08e0*/  MUFU.RSQ R0, -QNAN ;  /* 0xffc0000000007908 */ /* 0x000e220000001400 */
[----:B------:R-:W-:Y:S05]  /*08f0*/  BRA `(.L_x_12) ;  /* 0x0000000000047947 */ /* 0x000fea0003800000 */
.L_x_4:
[----:B------:R-:W-:-:S07]  /*0900*/  FADD.FTZ R0, R0, R3 ;  /* 0x0000000300007221 */ /* 0x000fce0000010000 */
.L_x_12:
[----:B------:R-:W-:Y:S05]  /*0910*/  BSYNC.RECONVERGENT B1 ;  /* 0x0000000000017941 */ /* 0x000fea0003800200 */
.L_x_2:
[----:B------:R-:W-:-:S04]  /*0920*/  IMAD.MOV.U32 R5, RZ, RZ, 0x0 ;  /* 0x00000000ff057424 */ /* 0x000fc800078e00ff */
[----:B0-----:R-:W-:Y:S05]  /*0930*/  RET.REL.NODEC R4 `(kernel) ;  /* 0xfffffff404b07950 */ /* 0x001fea0003c3ffff */
.L_x_13:
[----:B------:R-:W-:-:S00]  /*0940*/  BRA `(.L_x_13) ;  /* 0xfffffffc00fc7947 */ /* 0x000fc0000383ffff */
[----:B------:R-:W-:-:S00]  /*0950*/  NOP ;  /* 0x0000000000007918 */ /* 0x000fc00000000000 */
        /* <DEDUP_REMOVED lines=10> */
.L_x_14:


//--------------------- .nv.shared.reserved.0     --------------------------
	.section	.nv.shared.reserved.0,"aw",@nobits
	.weak		__nv_reservedSMEM_offset_0_alias
	.size		__nv_reservedSMEM_offset_0_alias, 0, 64
	.other		__nv_reservedSMEM_offset_0_alias,@"STO_CUDA_RESERVED_SHARED STV_DEFAULT"
__nv_reservedSMEM_offset_0_alias:
	.zero		0
	.zero		64


//--------------------- .nv.constant0.kernel      --------------------------
	.section	.nv.constant0.kernel,"a",@progbits
	.sectionflags	@""
	.align	4
.nv.constant0.kernel:
	.zero		904


//--------------------- SYMBOLS --------------------------

	.type		.nv.reservedSmem.offset0,@object
	.size		.nv.reservedSmem.offset0,0x4
